//
// Generated by NVIDIA NVVM Compiler
//
// Compiler Build ID: CL-36424714
// Cuda compilation tools, release 13.0, V13.0.88
// Based on NVVM 20.0.0
//

.version 9.0
.target sm_100
.address_size 64

	// .globl	_Z33Kogge_Stone_exclusive_scan_kernelPfS_i
// _ZZ33Kogge_Stone_exclusive_scan_kernelPfS_iE2XY has been demoted

.visible .entry _Z33Kogge_Stone_exclusive_scan_kernelPfS_i(
	.param .u64 .ptr .align 1 _Z33Kogge_Stone_exclusive_scan_kernelPfS_i_param_0,
	.param .u64 .ptr .align 1 _Z33Kogge_Stone_exclusive_scan_kernelPfS_i_param_1,
	.param .u32 _Z33Kogge_Stone_exclusive_scan_kernelPfS_i_param_2
)
{
	.reg .pred 	%p<7>;
	.reg .b32 	%r<18>;
	.reg .b32 	%f<11>;
	.reg .b64 	%rd<9>;
	// demoted variable
	.shared .align 4 .b8 _ZZ33Kogge_Stone_exclusive_scan_kernelPfS_iE2XY[64];
	ld.param.u64 	%rd1, [_Z33Kogge_Stone_exclusive_scan_kernelPfS_i_param_0];
	ld.param.u64 	%rd2, [_Z33Kogge_Stone_exclusive_scan_kernelPfS_i_param_1];
	ld.param.u32 	%r7, [_Z33Kogge_Stone_exclusive_scan_kernelPfS_i_param_2];
	mov.u32 	%r8, %ctaid.x;
	mov.u32 	%r1, %ntid.x;
	mov.u32 	%r2, %tid.x;
	mad.lo.s32 	%r3, %r8, %r1, %r2;
	setp.ge.s32 	%p1, %r3, %r7;
	setp.eq.s32 	%p2, %r2, 0;
	shl.b32 	%r9, %r2, 2;
	mov.u32 	%r10, _ZZ33Kogge_Stone_exclusive_scan_kernelPfS_iE2XY;
	add.s32 	%r4, %r10, %r9;
	or.pred  	%p3, %p2, %p1;
	@%p3 bra 	$L__BB0_2;
	cvta.to.global.u64 	%rd3, %rd1;
	mul.wide.s32 	%rd4, %r3, 4;
	add.s64 	%rd5, %rd3, %rd4;
	ld.global.f32 	%f10, [%rd5+-4];
	st.shared.f32 	[%r4], %f10;
	bra.uni 	$L__BB0_3;
$L__BB0_2:
	mov.b32 	%r11, 0;
	st.shared.u32 	[%r4], %r11;
	mov.f32 	%f10, 0f00000000;
$L__BB0_3:
	setp.lt.u32 	%p4, %r1, 2;
	@%p4 bra 	$L__BB0_9;
	mov.b32 	%r17, 1;
$L__BB0_5:
	bar.sync 	0;
	setp.lt.u32 	%p5, %r2, %r17;
	@%p5 bra 	$L__BB0_7;
	sub.s32 	%r13, %r2, %r17;
	shl.b32 	%r14, %r13, 2;
	add.s32 	%r16, %r10, %r14;
	ld.shared.f32 	%f6, [%r16];
	ld.shared.f32 	%f7, [%r4];
	add.f32 	%f8, %f6, %f7;
	st.shared.f32 	[%r4], %f8;
$L__BB0_7:
	shl.b32 	%r17, %r17, 1;
	setp.lt.u32 	%p6, %r17, %r1;
	@%p6 bra 	$L__BB0_5;
	ld.shared.f32 	%f10, [%r4];
$L__BB0_9:
	cvta.to.global.u64 	%rd6, %rd2;
	mul.wide.s32 	%rd7, %r3, 4;
	add.s64 	%rd8, %rd6, %rd7;
	st.global.f32 	[%rd8], %f10;
	ret;

}


// ===== COMPILED SASS (sm_100) =====

	.target	sm_100

	.elftype	@"ET_EXEC"


//--------------------- .note.nv.tkinfo           --------------------------
	.section	.note.nv.tkinfo,"",@"SHT_NOTE"
	.sectionflags	@"SHF_NOTE_NV_TKINFO"
	.tkinfo
        /*0018*/ 	.word	0x00000002
        /*0030*/ 	.string	""
        /*0030*/ 	.string	"ptxas"
        /*0030*/ 	.string	"Cuda compilation tools, release 13.0, V13.0.88"
        /*0030*/ 	.string	"Build cuda_13.0.r13.0/compiler.36424714_0"
        /*0030*/ 	.string	"-arch sm_100 -m 64 "



//--------------------- .note.nv.cuinfo           --------------------------
	.section	.note.nv.cuinfo,"",@"SHT_NOTE"
	.sectionflags	@"SHF_NOTE_NV_CUINFO"
        /*0018*/ 	.short	0x0002
        /*001a*/ 	.short	0x0064
        /*001c*/ 	.short	0x0082
	.zero		2


//--------------------- .nv.info                  --------------------------
	.section	.nv.info,"",@"SHT_CUDA_INFO"
	.align	4


	//----- nvinfo : EIATTR_REGCOUNT
	.align		4
        /*0000*/ 	.byte	0x04, 0x2f
        /*0002*/ 	.short	(.L_1 - .L_0)
	.align		4
.L_0:
        /*0004*/ 	.word	index@(_Z33Kogge_Stone_exclusive_scan_kernelPfS_i)
        /*0008*/ 	.word	0x0000000c


	//----- nvinfo : EIATTR_FRAME_SIZE
	.align		4
.L_1:
        /*000c*/ 	.byte	0x04, 0x11
        /*000e*/ 	.short	(.L_3 - .L_2)
	.align		4
.L_2:
        /*0010*/ 	.word	index@(_Z33Kogge_Stone_exclusive_scan_kernelPfS_i)
        /*0014*/ 	.word	0x00000000


	//----- nvinfo : EIATTR_MIN_STACK_SIZE
	.align		4
.L_3:
        /*0018*/ 	.byte	0x04, 0x12
        /*001a*/ 	.short	(.L_5 - .L_4)
	.align		4
.L_4:
        /*001c*/ 	.word	index@(_Z33Kogge_Stone_exclusive_scan_kernelPfS_i)
        /*0020*/ 	.word	0x00000000
.L_5:


//--------------------- .nv.compat                --------------------------
	.section	.nv.compat,"",@"SHT_CUDA_COMPAT_INFO"
	.align	4
        /*0000*/ 	.byte	0x02, 0x09, 0x00, 0x00, 0x02, 0x02, 0x01, 0x00, 0x02, 0x05, 0x05, 0x00, 0x03, 0x07, 0x01, 0x01
        /*0010*/ 	.byte	0x02, 0x03, 0x00, 0x00, 0x02, 0x06, 0x01, 0x00, 0x04, 0x0b, 0x08, 0x00, 0x09, 0x00, 0x00, 0x00
        /*0020*/ 	.byte	0x00, 0x00, 0x00, 0x00


//--------------------- .nv.info._Z33Kogge_Stone_exclusive_scan_kernelPfS_i --------------------------
	.section	.nv.info._Z33Kogge_Stone_exclusive_scan_kernelPfS_i,"",@"SHT_CUDA_INFO"
	.sectionflags	@""
	.align	4


	//----- nvinfo : EIATTR_CUDA_API_VERSION
	.align		4
        /*0000*/ 	.byte	0x04, 0x37
        /*0002*/ 	.short	(.L_7 - .L_6)
.L_6:
        /*0004*/ 	.word	0x00000082


	//----- nvinfo : EIATTR_KPARAM_INFO
	.align		4
.L_7:
        /*0008*/ 	.byte	0x04, 0x17
        /*000a*/ 	.short	(.L_9 - .L_8)
.L_8:
        /*000c*/ 	.word	0x00000000
        /*0010*/ 	.short	0x0002
        /*0012*/ 	.short	0x0010
        /*0014*/ 	.byte	0x00, 0xf0, 0x11, 0x00


	//----- nvinfo : EIATTR_KPARAM_INFO
	.align		4
.L_9:
        /*0018*/ 	.byte	0x04, 0x17
        /*001a*/ 	.short	(.L_11 - .L_10)
.L_10:
        /*001c*/ 	.word	0x00000000
        /*0020*/ 	.short	0x0001
        /*0022*/ 	.short	0x0008
        /*0024*/ 	.byte	0x00, 0xf5, 0x21, 0x00


	//----- nvinfo : EIATTR_KPARAM_INFO
	.align		4
.L_11:
        /*0028*/ 	.byte	0x04, 0x17
        /*002a*/ 	.short	(.L_13 - .L_12)
.L_12:
        /*002c*/ 	.word	0x00000000
        /*0030*/ 	.short	0x0000
        /*0032*/ 	.short	0x0000
        /*0034*/ 	.byte	0x00, 0xf5, 0x21, 0x00


	//----- nvinfo : EIATTR_SPARSE_MMA_MASK
	.align		4
.L_13:
        /*0038*/ 	.byte	0x03, 0x50
        /*003a*/ 	.short	0x0000


	//----- nvinfo : EIATTR_MAXREG_COUNT
	.align		4
        /*003c*/ 	.byte	0x03, 0x1b
        /*003e*/ 	.short	0x00ff


	//----- nvinfo : EIATTR_NUM_BARRIERS
	.align		4
        /*0040*/ 	.byte	0x02, 0x4c
        /*0042*/ 	.byte	0x01
	.zero		1


	//----- nvinfo : EIATTR_MERCURY_ISA_VERSION
	.align		4
        /*0044*/ 	.byte	0x03, 0x5f
        /*0046*/ 	.short	0x0101


	//----- nvinfo : EIATTR_VRC_CTA_INIT_COUNT
	.align		4
        /*0048*/ 	.byte	0x02, 0x4a
	.zero		1
	.zero		1


	//----- nvinfo : EIATTR_EXIT_INSTR_OFFSETS
	.align		4
        /*004c*/ 	.byte	0x04, 0x1c
        /*004e*/ 	.short	(.L_15 - .L_14)


	//   ....[0]....
.L_14:
        /*0050*/ 	.word	0x00000250


	//----- nvinfo : EIATTR_CBANK_PARAM_SIZE
	.align		4
.L_15:
        /*0054*/ 	.byte	0x03, 0x19
        /*0056*/ 	.short	0x0014


	//----- nvinfo : EIATTR_PARAM_CBANK
	.align		4
        /*0058*/ 	.byte	0x04, 0x0a
        /*005a*/ 	.short	(.L_17 - .L_16)
	.align		4
.L_16:
        /*005c*/ 	.word	index@(.nv.constant0._Z33Kogge_Stone_exclusive_scan_kernelPfS_i)
        /*0060*/ 	.short	0x0380
        /*0062*/ 	.short	0x0014


	//----- nvinfo : EIATTR_SW_WAR
	.align		4
.L_17:
        /*0064*/ 	.byte	0x04, 0x36
        /*0066*/ 	.short	(.L_19 - .L_18)
.L_18:
        /*0068*/ 	.word	0x00000008
.L_19:


//--------------------- .nv.callgraph             --------------------------
	.section	.nv.callgraph,"",@"SHT_CUDA_CALLGRAPH"
	.align	4
	.sectionentsize	8
	.align		4
        /*0000*/ 	.word	0x00000000
	.align		4
        /*0004*/ 	.word	0xffffffff
	.align		4
        /*0008*/ 	.word	0x00000000
	.align		4
        /*000c*/ 	.word	0xfffffffe
	.align		4
        /*0010*/ 	.word	0x00000000
	.align		4
        /*0014*/ 	.word	0xfffffffd
	.align		4
        /*0018*/ 	.word	0x00000000
	.align		4
        /*001c*/ 	.word	0xfffffffc


//--------------------- .text._Z33Kogge_Stone_exclusive_scan_kernelPfS_i --------------------------
	.section	.text._Z33Kogge_Stone_exclusive_scan_kernelPfS_i,"ax",@progbits
	.align	128
        .global         _Z33Kogge_Stone_exclusive_scan_kernelPfS_i
        .type           _Z33Kogge_Stone_exclusive_scan_kernelPfS_i,@function
        .size           _Z33Kogge_Stone_exclusive_scan_kernelPfS_i,(.L_x_3 - _Z33Kogge_Stone_exclusive_scan_kernelPfS_i)
        .other          _Z33Kogge_Stone_exclusive_scan_kernelPfS_i,@"STO_CUDA_ENTRY STV_DEFAULT"
_Z33Kogge_Stone_exclusive_scan_kernelPfS_i:
.text._Z33Kogge_Stone_exclusive_scan_kernelPfS_i:
[----:B------:R-:W-:Y:S01]  /*0000*/  LDC R1, c[0x0][0x37c] ;  /* 0x0000df00ff017b82 */ /* 0x000fe20000000800 */
[----:B------:R-:W0:Y:S07]  /*0010*/  S2R R9, SR_TID.X ;  /* 0x0000000000097919 */ /* 0x000e2e0000002100 */
[----:B------:R-:W0:Y:S01]  /*0020*/  S2UR UR4, SR_CTAID.X ;  /* 0x00000000000479c3 */ /* 0x000e220000002500 */
[----:B------:R-:W1:Y:S01]  /*0030*/  LDCU UR5, c[0x0][0x390] ;  /* 0x00007200ff0577ac */ /* 0x000e620008000800 */
[----:B------:R-:W2:Y:S06]  /*0040*/  LDCU.64 UR6, c[0x0][0x358] ;  /* 0x00006b00ff0677ac */ /* 0x000eac0008000a00 */
[----:B------:R-:W0:Y:S02]  /*0050*/  LDC R4, c[0x0][0x360] ;  /* 0x0000d800ff047b82 */ /* 0x000e240000000800 */
[----:B0-----:R-:W-:-:S05]  /*0060*/  IMAD R5, R4, UR4, R9 ;  /* 0x0000000404057c24 */ /* 0x001fca000f8e0209 */
[----:B-1----:R-:W-:-:S04]  /*0070*/  ISETP.GE.AND P0, PT, R5, UR5, PT ;  /* 0x0000000505007c0c */ /* 0x002fc8000bf06270 */
[----:B------:R-:W-:-:S13]  /*0080*/  ISETP.EQ.OR P0, PT, R9, RZ, P0 ;  /* 0x000000ff0900720c */ /* 0x000fda0000702670 */
[----:B------:R-:W0:Y:S02]  /*0090*/  @!P0 LDC.64 R2, c[0x0][0x380] ;  /* 0x0000e000ff028b82 */ /* 0x000e240000000a00 */
[----:B0-----:R-:W-:-:S05]  /*00a0*/  @!P0 IMAD.WIDE R2, R5, 0x4, R2 ;  /* 0x0000000405028825 */ /* 0x001fca00078e0202 */
[----:B--2---:R-:W2:Y:S01]  /*00b0*/  @!P0 LDG.E R7, desc[UR6][R2.64+-0x4] ;  /* 0xfffffc0602078981 */ /* 0x004ea2000c1e1900 */
[----:B------:R-:W0:Y:S01]  /*00c0*/  S2UR UR5, SR_CgaCtaId ;  /* 0x00000000000579c3 */ /* 0x000e220000008800 */
[----:B------:R-:W-:Y:S01]  /*00d0*/  UMOV UR4, 0x400 ;  /* 0x0000040000047882 */ /* 0x000fe20000000000 */
[----:B------:R-:W-:Y:S01]  /*00e0*/  ISETP.GE.U32.AND P1, PT, R4, 0x2, PT ;  /* 0x000000020400780c */ /* 0x000fe20003f26070 */
[----:B0-----:R-:W-:-:S06]  /*00f0*/  ULEA UR4, UR5, UR4, 0x18 ;  /* 0x0000000405047291 */ /* 0x001fcc000f8ec0ff */
[----:B------:R-:W-:-:S05]  /*0100*/  LEA R0, R9, UR4, 0x2 ;  /* 0x0000000409007c11 */ /* 0x000fca000f8e10ff */
[----:B--2---:R0:W-:Y:S04]  /*0110*/  @!P0 STS [R0], R7 ;  /* 0x0000000700008388 */ /* 0x0041e80000000800 */
[----:B------:R0:W-:Y:S01]  /*0120*/  @P0 STS [R0], RZ ;  /* 0x000000ff00000388 */ /* 0x0001e20000000800 */
[----:B------:R-:W-:Y:S01]  /*0130*/  @P0 IMAD.MOV.U32 R7, RZ, RZ, RZ ;  /* 0x000000ffff070224 */ /* 0x000fe200078e00ff */
[----:B------:R-:W-:Y:S06]  /*0140*/  @!P1 BRA `(.L_x_0) ;  /* 0x0000000000349947 */ /* 0x000fec0003800000 */
[----:B------:R-:W-:-:S05]  /*0150*/  UMOV UR5, 0x1 ;  /* 0x0000000100057882 */ /* 0x000fca0000000000 */
.L_x_1:
[----:B------:R-:W-:Y:S01]  /*0160*/  BAR.SYNC.DEFER_BLOCKING 0x0 ;  /* 0x0000000000007b1d */ /* 0x000fe20000010000 */
[----:B------:R-:W-:-:S13]  /*0170*/  ISETP.GE.U32.AND P0, PT, R9, UR5, PT ;  /* 0x0000000509007c0c */ /* 0x000fda000bf06070 */
[----:B------:R-:W-:Y:S01]  /*0180*/  @P0 VIADD R2, R9, -UR5 ;  /* 0x8000000509020c36 */ /* 0x000fe20008000000 */
[----:B------:R-:W-:-:S04]  /*0190*/  USHF.L.U32 UR5, UR5, 0x1, URZ ;  /* 0x0000000105057899 */ /* 0x000fc800080006ff */
[----:B------:R-:W-:Y:S01]  /*01a0*/  @P0 LEA R2, R2, UR4, 0x2 ;  /* 0x0000000402020c11 */ /* 0x000fe2000f8e10ff */
[----:B------:R-:W-:Y:S05]  /*01b0*/  @P0 LDS R3, [R0] ;  /* 0x0000000000030984 */ /* 0x000fea0000000800 */
[----:B------:R-:W1:Y:S02]  /*01c0*/  @P0 LDS R2, [R2] ;  /* 0x0000000002020984 */ /* 0x000e640000000800 */
[----:B-1----:R-:W-:-:S05]  /*01d0*/  @P0 FADD R3, R2, R3 ;  /* 0x0000000302030221 */ /* 0x002fca0000000000 */
[----:B------:R1:W-:Y:S01]  /*01e0*/  @P0 STS [R0], R3 ;  /* 0x0000000300000388 */ /* 0x0003e20000000800 */
[----:B------:R-:W-:-:S13]  /*01f0*/  ISETP.LE.U32.AND P0, PT, R4, UR5, PT ;  /* 0x0000000504007c0c */ /* 0x000fda000bf03070 */
[----:B-1----:R-:W-:Y:S05]  /*0200*/  @!P0 BRA `(.L_x_1) ;  /* 0xfffffffc00d48947 */ /* 0x002fea000383ffff */
[----:B0-----:R1:W2:Y:S02]  /*0210*/  LDS R7, [R0] ;  /* 0x0000000000077984 */ /* 0x0012a40000000800 */
.L_x_0:
[----:B------:R-:W3:Y:S02]  /*0220*/  LDC.64 R2, c[0x0][0x388] ;  /* 0x0000e200ff027b82 */ /* 0x000ee40000000a00 */
[----:B---3--:R-:W-:-:S05]  /*0230*/  IMAD.WIDE R2, R5, 0x4, R2 ;  /* 0x0000000405027825 */ /* 0x008fca00078e0202 */
[----:B--2---:R-:W-:Y:S01]  /*0240*/  STG.E desc[UR6][R2.64], R7 ;  /* 0x0000000702007986 */ /* 0x004fe2000c101906 */
[----:B------:R-:W-:Y:S05]  /*0250*/  EXIT ;  /* 0x000000000000794d */ /* 0x000fea0003800000 */
.L_x_2:
[----:B------:R-:W-:-:S00]  /*0260*/  BRA `(.L_x_2) ;  /* 0xfffffffc00fc7947 */ /* 0x000fc0000383ffff */
[----:B------:R-:W-:-:S00]  /*0270*/  NOP ;  /* 0x0000000000007918 */ /* 0x000fc00000000000 */
        /* <DEDUP_REMOVED lines=8> */
.L_x_3:


//--------------------- .nv.shared._Z33Kogge_Stone_exclusive_scan_kernelPfS_i --------------------------
	.section	.nv.shared._Z33Kogge_Stone_exclusive_scan_kernelPfS_i,"aw",@nobits
	.sectionflags	@""
	.align	4
.nv.shared._Z33Kogge_Stone_exclusive_scan_kernelPfS_i:
	.zero		1088


//--------------------- .nv.shared.reserved.0     --------------------------
	.section	.nv.shared.reserved.0,"aw",@nobits
	.weak		__nv_reservedSMEM_offset_0_alias
	.size		__nv_reservedSMEM_offset_0_alias, 0, 64
	.other		__nv_reservedSMEM_offset_0_alias,@"STO_CUDA_RESERVED_SHARED STV_DEFAULT"
__nv_reservedSMEM_offset_0_alias:
	.zero		0
	.zero		64


//--------------------- .nv.constant0._Z33Kogge_Stone_exclusive_scan_kernelPfS_i --------------------------
	.section	.nv.constant0._Z33Kogge_Stone_exclusive_scan_kernelPfS_i,"a",@progbits
	.sectionflags	@""
	.align	4
.nv.constant0._Z33Kogge_Stone_exclusive_scan_kernelPfS_i:
	.zero		916


//--------------------- SYMBOLS --------------------------

	.type		.nv.reservedSmem.offset0,@object
	.size		.nv.reservedSmem.offset0,0x4
	.type		.nv.reservedSmem.cap,@object
	.size		.nv.reservedSmem.cap,0x4
